	.headerflags	@"EF_CUDA_TEXMODE_UNIFIED EF_CUDA_64BIT_ADDRESS EF_CUDA_ACCELERATORS EF_CUDA_SM90 EF_CUDA_VIRTUAL_SM(EF_CUDA_SM90)"
	.elftype	@"ET_EXEC"


//--------------------- .nv.info                  --------------------------
	.section	.nv.info,"",@"SHT_CUDA_INFO"
	.align	4


	//----- nvinfo : EIATTR_REGCOUNT
	.align		4
        /*0000*/ 	.byte	0x04, 0x2f
        /*0002*/ 	.short	(.L_1 - .L_0)
	.align		4
.L_0:
        /*0004*/ 	.word	index@(triton_poi_fused_cat_119)
        /*0008*/ 	.word	0x00000012


	//----- nvinfo : EIATTR_MIN_STACK_SIZE
	.align		4
.L_1:
        /*000c*/ 	.byte	0x04, 0x12
        /*000e*/ 	.short	(.L_3 - .L_2)
	.align		4
.L_2:
        /*0010*/ 	.word	index@(triton_poi_fused_cat_119)
        /*0014*/ 	.word	0x00000000


	//----- nvinfo : EIATTR_FRAME_SIZE
	.align		4
.L_3:
        /*0018*/ 	.byte	0x04, 0x11
        /*001a*/ 	.short	(.L_5 - .L_4)
	.align		4
.L_4:
        /*001c*/ 	.word	index@(triton_poi_fused_cat_119)
        /*0020*/ 	.word	0x00000000


	//----- nvinfo : EIATTR_MIN_STACK_SIZE
	.align		4
.L_5:
        /*0024*/ 	.byte	0x04, 0x12
        /*0026*/ 	.short	(.L_7 - .L_6)
	.align		4
.L_6:
        /*0028*/ 	.word	index@(triton_poi_fused_cat_119)
        /*002c*/ 	.word	0x00000000
.L_7:


//--------------------- .nv.info.triton_poi_fused_cat_119 --------------------------
	.section	.nv.info.triton_poi_fused_cat_119,"",@"SHT_CUDA_INFO"
	.sectionflags	@""
	.align	4


	//----- nvinfo : EIATTR_CUDA_API_VERSION
	.align		4
        /*0000*/ 	.byte	0x04, 0x37
        /*0002*/ 	.short	(.L_9 - .L_8)
.L_8:
        /*0004*/ 	.word	0x0000007c


	//----- nvinfo : EIATTR_KPARAM_INFO
	.align		4
.L_9:
        /*0008*/ 	.byte	0x04, 0x17
        /*000a*/ 	.short	(.L_11 - .L_10)
.L_10:
        /*000c*/ 	.word	0x00000000
        /*0010*/ 	.short	0x0004
        /*0012*/ 	.short	0x0020
        /*0014*/ 	.byte	0x00, 0xf0, 0x11, 0x00


	//----- nvinfo : EIATTR_KPARAM_INFO
	.align		4
.L_11:
        /*0018*/ 	.byte	0x04, 0x17
        /*001a*/ 	.short	(.L_13 - .L_12)
.L_12:
        /*001c*/ 	.word	0x00000000
        /*0020*/ 	.short	0x0003
        /*0022*/ 	.short	0x0018
        /*0024*/ 	.byte	0x00, 0xf4, 0x21, 0x00


	//----- nvinfo : EIATTR_KPARAM_INFO
	.align		4
.L_13:
        /*0028*/ 	.byte	0x04, 0x17
        /*002a*/ 	.short	(.L_15 - .L_14)
.L_14:
        /*002c*/ 	.word	0x00000000
        /*0030*/ 	.short	0x0002
        /*0032*/ 	.short	0x0010
        /*0034*/ 	.byte	0x00, 0xf4, 0x21, 0x00


	//----- nvinfo : EIATTR_KPARAM_INFO
	.align		4
.L_15:
        /*0038*/ 	.byte	0x04, 0x17
        /*003a*/ 	.short	(.L_17 - .L_16)
.L_16:
        /*003c*/ 	.word	0x00000000
        /*0040*/ 	.short	0x0001
        /*0042*/ 	.short	0x0008
        /*0044*/ 	.byte	0x00, 0xf4, 0x21, 0x00


	//----- nvinfo : EIATTR_KPARAM_INFO
	.align		4
.L_17:
        /*0048*/ 	.byte	0x04, 0x17
        /*004a*/ 	.short	(.L_19 - .L_18)
.L_18:
        /*004c*/ 	.word	0x00000000
        /*0050*/ 	.short	0x0000
        /*0052*/ 	.short	0x0000
        /*0054*/ 	.byte	0x00, 0xf4, 0x21, 0x00


	//----- nvinfo : EIATTR_SPARSE_MMA_MASK
	.align		4
.L_19:
        /*0058*/ 	.byte	0x03, 0x50
        /*005a*/ 	.short	0x0000


	//----- nvinfo : EIATTR_MAXREG_COUNT
	.align		4
        /*005c*/ 	.byte	0x03, 0x1b
        /*005e*/ 	.short	0x00ff


	//----- nvinfo : EIATTR_EXIT_INSTR_OFFSETS
	.align		4
        /*0060*/ 	.byte	0x04, 0x1c
        /*0062*/ 	.short	(.L_21 - .L_20)


	//   ....[0]....
.L_20:
        /*0064*/ 	.word	0x000001c0


	//   ....[1]....
        /*0068*/ 	.word	0x000001e0


	//----- nvinfo : EIATTR_REQNTID
	.align		4
.L_21:
        /*006c*/ 	.byte	0x04, 0x10
        /*006e*/ 	.short	(.L_23 - .L_22)
.L_22:
        /*0070*/ 	.word	0x00000080
        /*0074*/ 	.word	0x00000001
        /*0078*/ 	.word	0x00000001


	//----- nvinfo : EIATTR_CBANK_PARAM_SIZE
	.align		4
.L_23:
        /*007c*/ 	.byte	0x03, 0x19
        /*007e*/ 	.short	0x0024


	//----- nvinfo : EIATTR_PARAM_CBANK
	.align		4
        /*0080*/ 	.byte	0x04, 0x0a
        /*0082*/ 	.short	(.L_25 - .L_24)
	.align		4
.L_24:
        /*0084*/ 	.word	index@(.nv.constant0.triton_poi_fused_cat_119)
        /*0088*/ 	.short	0x0210
        /*008a*/ 	.short	0x0024


	//----- nvinfo : EIATTR_SW_WAR
	.align		4
.L_25:
        /*008c*/ 	.byte	0x04, 0x36
        /*008e*/ 	.short	(.L_27 - .L_26)
.L_26:
        /*0090*/ 	.word	0x00000008
.L_27:


//--------------------- .nv.callgraph             --------------------------
	.section	.nv.callgraph,"",@"SHT_CUDA_CALLGRAPH"
	.align	4
	.sectionentsize	8
	.align		4
        /*0000*/ 	.word	0x00000000
	.align		4
        /*0004*/ 	.word	0xffffffff
	.align		4
        /*0008*/ 	.word	0x00000000
	.align		4
        /*000c*/ 	.word	0xfffffffe
	.align		4
        /*0010*/ 	.word	0x00000000
	.align		4
        /*0014*/ 	.word	0xfffffffd
	.align		4
        /*0018*/ 	.word	0x00000000
	.align		4
        /*001c*/ 	.word	0xfffffffc


//--------------------- .text.triton_poi_fused_cat_119 --------------------------
	.section	.text.triton_poi_fused_cat_119,"ax",@progbits
	.align	128
        .global         triton_poi_fused_cat_119
        .type           triton_poi_fused_cat_119,@function
        .size           triton_poi_fused_cat_119,(.L_x_1 - triton_poi_fused_cat_119)
        .other          triton_poi_fused_cat_119,@"STO_CUDA_ENTRY STV_DEFAULT"
triton_poi_fused_cat_119:
.text.triton_poi_fused_cat_119:
[----:B------:R-:W0:Y:S01]  /*0000*/  LDC R1, c[0x0][0x28] ;  /* 0x00000a00ff017b82 */ /* 0x000e220000000800 */
[----:B------:R-:W1:Y:S07]  /*0010*/  S2R R0, SR_TID.X ;  /* 0x0000000000007919 */ /* 0x000e6e0000002100 */
[----:B------:R-:W2:Y:S01]  /*0020*/  LDC.64 R4, c[0x0][0x210] ;  /* 0x00008400ff047b82 */ /* 0x000ea20000000a00 */
[----:B------:R-:W-:Y:S01]  /*0030*/  CS2R R2, SRZ ;  /* 0x0000000000027805 */ /* 0x000fe2000001ff00 */
[----:B------:R-:W-:Y:S01]  /*0040*/  ULDC.64 UR4, c[0x0][0x208] ;  /* 0x0000820000047ab9 */ /* 0x000fe20000000a00 */
[----:B------:R-:W3:Y:S05]  /*0050*/  S2R R13, SR_CTAID.X ;  /* 0x00000000000d7919 */ /* 0x000eea0000002500 */
[----:B------:R-:W4:Y:S08]  /*0060*/  LDC.64 R6, c[0x0][0x218] ;  /* 0x00008600ff067b82 */ /* 0x000f300000000a00 */
[----:B------:R-:W5:Y:S08]  /*0070*/  LDC.64 R8, c[0x0][0x220] ;  /* 0x00008800ff087b82 */ /* 0x000f700000000a00 */
[----:B------:R-:W4:Y:S01]  /*0080*/  LDC.64 R10, c[0x0][0x228] ;  /* 0x00008a00ff0a7b82 */ /* 0x000f220000000a00 */
[----:B-1----:R-:W-:-:S05]  /*0090*/  IMAD.SHL.U32 R0, R0, 0x2, RZ ;  /* 0x0000000200007824 */ /* 0x002fca00078e00ff */
[----:B------:R-:W-:-:S04]  /*00a0*/  LOP3.LUT R0, R0, 0xfe, RZ, 0xc0, !PT ;  /* 0x000000fe00007812 */ /* 0x000fc800078ec0ff */
[----:B---3--:R-:W-:-:S04]  /*00b0*/  LEA R13, R13, R0, 0x8 ;  /* 0x000000000d0d7211 */ /* 0x008fc800078e40ff */
[C---:B------:R-:W-:Y:S01]  /*00c0*/  ISETP.GE.AND P0, PT, R13.reuse, 0x200, PT ;  /* 0x000002000d00780c */ /* 0x040fe20003f06270 */
[----:B--2---:R-:W-:-:S12]  /*00d0*/  IMAD.WIDE R4, R13, 0x4, R4 ;  /* 0x000000040d047825 */ /* 0x004fd800078e0204 */
[----:B------:R4:W2:Y:S01]  /*00e0*/  @!P0 LDG.E.64 R2, desc[UR4][R4.64] ;  /* 0x0000000404028981 */ /* 0x0008a2000c1e1b00 */
[----:B------:R-:W-:-:S04]  /*00f0*/  SHF.R.S32.HI R0, RZ, 0x1f, R13 ;  /* 0x0000001fff007819 */ /* 0x000fc8000001140d */
[----:B------:R-:W-:-:S04]  /*0100*/  LEA.HI R0, R0, R13, RZ, 0x7 ;  /* 0x0000000d00007211 */ /* 0x000fc800078f38ff */
[----:B------:R-:W-:Y:S02]  /*0110*/  LOP3.LUT R12, R0, 0xffffff80, RZ, 0xc0, !PT ;  /* 0xffffff80000c7812 */ /* 0x000fe400078ec0ff */
[----:B------:R-:W-:-:S03]  /*0120*/  SHF.R.S32.HI R0, RZ, 0x7, R0 ;  /* 0x00000007ff007819 */ /* 0x000fc60000011400 */
[----:B------:R-:W-:-:S04]  /*0130*/  IMAD.IADD R13, R13, 0x1, -R12 ;  /* 0x000000010d0d7824 */ /* 0x000fc800078e0a0c */
[----:B------:R-:W-:-:S04]  /*0140*/  IMAD R13, R0, 0x1380, R13 ;  /* 0x00001380000d7824 */ /* 0x000fc800078e020d */
[----:B----4-:R-:W-:Y:S01]  /*0150*/  IMAD.WIDE R4, R13, 0x4, R6 ;  /* 0x000000040d047825 */ /* 0x010fe200078e0206 */
[----:B------:R-:W-:-:S05]  /*0160*/  IADD3 R15, R12, R13, RZ ;  /* 0x0000000d0c0f7210 */ /* 0x000fca0007ffe0ff */
[----:B-----5:R-:W-:-:S04]  /*0170*/  IMAD.WIDE R6, R15, 0x4, R8 ;  /* 0x000000040f067825 */ /* 0x020fc800078e0208 */
[----:B------:R-:W-:-:S04]  /*0180*/  IMAD.IADD R9, R12, 0x1, R15 ;  /* 0x000000010c097824 */ /* 0x000fc800078e020f */
[----:B0-----:R-:W-:Y:S01]  /*0190*/  IMAD.WIDE R8, R9, 0x4, R10 ;  /* 0x0000000409087825 */ /* 0x001fe200078e020a */
[----:B--2---:R0:W-:Y:S04]  /*01a0*/  @!P0 STG.E.64 desc[UR4][R4.64], R2 ;  /* 0x0000000204008986 */ /* 0x0041e8000c101b04 */
[----:B------:R0:W-:Y:S02]  /*01b0*/  @!P0 STG.E.64 desc[UR4][R6.64], R2 ;  /* 0x0000000206008986 */ /* 0x0001e4000c101b04 */
[----:B0-----:R-:W-:Y:S05]  /*01c0*/  @P0 EXIT ;  /* 0x000000000000094d */ /* 0x001fea0003800000 */
[----:B------:R-:W-:Y:S01]  /*01d0*/  STG.E.64 desc[UR4][R8.64], R2 ;  /* 0x0000000208007986 */ /* 0x000fe2000c101b04 */
[----:B------:R-:W-:Y:S05]  /*01e0*/  EXIT ;  /* 0x000000000000794d */ /* 0x000fea0003800000 */
.L_x_0:
[----:B------:R-:W-:-:S00]  /*01f0*/  BRA `(.L_x_0) ;  /* 0xfffffffc00fc7947 */ /* 0x000fc0000383ffff */
[----:B------:R-:W-:-:S00]  /*0200*/  NOP ;  /* 0x0000000000007918 */ /* 0x000fc00000000000 */
[----:B------:R-:W-:-:S00]  /*0210*/  NOP ;  /* 0x0000000000007918 */ /* 0x000fc00000000000 */
[----:B------:R-:W-:-:S00]  /*0220*/  NOP ;  /* 0x0000000000007918 */ /* 0x000fc00000000000 */
[----:B------:R-:W-:-:S00]  /*0230*/  NOP ;  /* 0x0000000000007918 */ /* 0x000fc00000000000 */
[----:B------:R-:W-:-:S00]  /*0240*/  NOP ;  /* 0x0000000000007918 */ /* 0x000fc00000000000 */
[----:B------:R-:W-:-:S00]  /*0250*/  NOP ;  /* 0x0000000000007918 */ /* 0x000fc00000000000 */
[----:B------:R-:W-:-:S00]  /*0260*/  NOP ;  /* 0x0000000000007918 */ /* 0x000fc00000000000 */
[----:B------:R-:W-:-:S00]  /*0270*/  NOP ;  /* 0x0000000000007918 */ /* 0x000fc00000000000 */
.L_x_1:


//--------------------- .nv.constant0.triton_poi_fused_cat_119 --------------------------
	.section	.nv.constant0.triton_poi_fused_cat_119,"a",@progbits
	.sectionflags	@""
	.align	4
.nv.constant0.triton_poi_fused_cat_119:
	.zero		564
